	.headerflags	@"EF_CUDA_TEXMODE_UNIFIED EF_CUDA_64BIT_ADDRESS EF_CUDA_ACCELERATORS EF_CUDA_SM90 EF_CUDA_VIRTUAL_SM(EF_CUDA_SM90)"
	.elftype	@"ET_EXEC"


//--------------------- .nv.info                  --------------------------
	.section	.nv.info,"",@"SHT_CUDA_INFO"
	.align	4


	//----- nvinfo : EIATTR_REGCOUNT
	.align		4
        /*0000*/ 	.byte	0x04, 0x2f
        /*0002*/ 	.short	(.L_3 - .L_2)
	.align		4
.L_2:
        /*0004*/ 	.word	index@(triton_poi_fused__native_batch_norm_legit_no_training_relu_21)
        /*0008*/ 	.word	0x00000011


	//----- nvinfo : EIATTR_MIN_STACK_SIZE
	.align		4
.L_3:
        /*000c*/ 	.byte	0x04, 0x12
        /*000e*/ 	.short	(.L_5 - .L_4)
	.align		4
.L_4:
        /*0010*/ 	.word	index@(triton_poi_fused__native_batch_norm_legit_no_training_relu_21)
        /*0014*/ 	.word	0x00000000


	//----- nvinfo : EIATTR_FRAME_SIZE
	.align		4
.L_5:
        /*0018*/ 	.byte	0x04, 0x11
        /*001a*/ 	.short	(.L_7 - .L_6)
	.align		4
.L_6:
        /*001c*/ 	.word	index@(triton_poi_fused__native_batch_norm_legit_no_training_relu_21)
        /*0020*/ 	.word	0x00000000


	//----- nvinfo : EIATTR_MIN_STACK_SIZE
	.align		4
.L_7:
        /*0024*/ 	.byte	0x04, 0x12
        /*0026*/ 	.short	(.L_9 - .L_8)
	.align		4
.L_8:
        /*0028*/ 	.word	index@(triton_poi_fused__native_batch_norm_legit_no_training_relu_21)
        /*002c*/ 	.word	0x00000000
.L_9:


//--------------------- .nv.info.triton_poi_fused__native_batch_norm_legit_no_training_relu_21 --------------------------
	.section	.nv.info.triton_poi_fused__native_batch_norm_legit_no_training_relu_21,"",@"SHT_CUDA_INFO"
	.sectionflags	@""
	.align	4


	//----- nvinfo : EIATTR_CUDA_API_VERSION
	.align		4
        /*0000*/ 	.byte	0x04, 0x37
        /*0002*/ 	.short	(.L_11 - .L_10)
.L_10:
        /*0004*/ 	.word	0x0000007c


	//----- nvinfo : EIATTR_KPARAM_INFO
	.align		4
.L_11:
        /*0008*/ 	.byte	0x04, 0x17
        /*000a*/ 	.short	(.L_13 - .L_12)
.L_12:
        /*000c*/ 	.word	0x00000000
        /*0010*/ 	.short	0x0006
        /*0012*/ 	.short	0x0030
        /*0014*/ 	.byte	0x00, 0xf0, 0x11, 0x00


	//----- nvinfo : EIATTR_KPARAM_INFO
	.align		4
.L_13:
        /*0018*/ 	.byte	0x04, 0x17
        /*001a*/ 	.short	(.L_15 - .L_14)
.L_14:
        /*001c*/ 	.word	0x00000000
        /*0020*/ 	.short	0x0005
        /*0022*/ 	.short	0x0028
        /*0024*/ 	.byte	0x00, 0xf4, 0x21, 0x00


	//----- nvinfo : EIATTR_KPARAM_INFO
	.align		4
.L_15:
        /*0028*/ 	.byte	0x04, 0x17
        /*002a*/ 	.short	(.L_17 - .L_16)
.L_16:
        /*002c*/ 	.word	0x00000000
        /*0030*/ 	.short	0x0004
        /*0032*/ 	.short	0x0020
        /*0034*/ 	.byte	0x00, 0xf4, 0x21, 0x00


	//----- nvinfo : EIATTR_KPARAM_INFO
	.align		4
.L_17:
        /*0038*/ 	.byte	0x04, 0x17
        /*003a*/ 	.short	(.L_19 - .L_18)
.L_18:
        /*003c*/ 	.word	0x00000000
        /*0040*/ 	.short	0x0003
        /*0042*/ 	.short	0x0018
        /*0044*/ 	.byte	0x00, 0xf4, 0x21, 0x00


	//----- nvinfo : EIATTR_KPARAM_INFO
	.align		4
.L_19:
        /*0048*/ 	.byte	0x04, 0x17
        /*004a*/ 	.short	(.L_21 - .L_20)
.L_20:
        /*004c*/ 	.word	0x00000000
        /*0050*/ 	.short	0x0002
        /*0052*/ 	.short	0x0010
        /*0054*/ 	.byte	0x00, 0xf4, 0x21, 0x00


	//----- nvinfo : EIATTR_KPARAM_INFO
	.align		4
.L_21:
        /*0058*/ 	.byte	0x04, 0x17
        /*005a*/ 	.short	(.L_23 - .L_22)
.L_22:
        /*005c*/ 	.word	0x00000000
        /*0060*/ 	.short	0x0001
        /*0062*/ 	.short	0x0008
        /*0064*/ 	.byte	0x00, 0xf4, 0x21, 0x00


	//----- nvinfo : EIATTR_KPARAM_INFO
	.align		4
.L_23:
        /*0068*/ 	.byte	0x04, 0x17
        /*006a*/ 	.short	(.L_25 - .L_24)
.L_24:
        /*006c*/ 	.word	0x00000000
        /*0070*/ 	.short	0x0000
        /*0072*/ 	.short	0x0000
        /*0074*/ 	.byte	0x00, 0xf4, 0x21, 0x00


	//----- nvinfo : EIATTR_SPARSE_MMA_MASK
	.align		4
.L_25:
        /*0078*/ 	.byte	0x03, 0x50
        /*007a*/ 	.short	0x0000


	//----- nvinfo : EIATTR_MAXREG_COUNT
	.align		4
        /*007c*/ 	.byte	0x03, 0x1b
        /*007e*/ 	.short	0x00ff


	//----- nvinfo : EIATTR_EXIT_INSTR_OFFSETS
	.align		4
        /*0080*/ 	.byte	0x04, 0x1c
        /*0082*/ 	.short	(.L_27 - .L_26)


	//   ....[0]....
.L_26:
        /*0084*/ 	.word	0x00000360


	//----- nvinfo : EIATTR_REQNTID
	.align		4
.L_27:
        /*0088*/ 	.byte	0x04, 0x10
        /*008a*/ 	.short	(.L_29 - .L_28)
.L_28:
        /*008c*/ 	.word	0x00000080
        /*0090*/ 	.word	0x00000001
        /*0094*/ 	.word	0x00000001


	//----- nvinfo : EIATTR_CBANK_PARAM_SIZE
	.align		4
.L_29:
        /*0098*/ 	.byte	0x03, 0x19
        /*009a*/ 	.short	0x0034


	//----- nvinfo : EIATTR_PARAM_CBANK
	.align		4
        /*009c*/ 	.byte	0x04, 0x0a
        /*009e*/ 	.short	(.L_31 - .L_30)
	.align		4
.L_30:
        /*00a0*/ 	.word	index@(.nv.constant0.triton_poi_fused__native_batch_norm_legit_no_training_relu_21)
        /*00a4*/ 	.short	0x0210
        /*00a6*/ 	.short	0x0034


	//----- nvinfo : EIATTR_SW_WAR
	.align		4
.L_31:
        /*00a8*/ 	.byte	0x04, 0x36
        /*00aa*/ 	.short	(.L_33 - .L_32)
.L_32:
        /*00ac*/ 	.word	0x00000008
.L_33:


//--------------------- .nv.callgraph             --------------------------
	.section	.nv.callgraph,"",@"SHT_CUDA_CALLGRAPH"
	.align	4
	.sectionentsize	8
	.align		4
        /*0000*/ 	.word	0x00000000
	.align		4
        /*0004*/ 	.word	0xffffffff
	.align		4
        /*0008*/ 	.word	0x00000000
	.align		4
        /*000c*/ 	.word	0xfffffffe
	.align		4
        /*0010*/ 	.word	0x00000000
	.align		4
        /*0014*/ 	.word	0xfffffffd
	.align		4
        /*0018*/ 	.word	0x00000000
	.align		4
        /*001c*/ 	.word	0xfffffffc


//--------------------- .nv.constant4             --------------------------
	.section	.nv.constant4,"a",@progbits
	.align	8
	.align		8
.nv.constant4:
        /*0000*/ 	.dword	_$_str
	.align		8
        /*0008*/ 	.dword	_$_str_$_2


//--------------------- .text.triton_poi_fused__native_batch_norm_legit_no_training_relu_21 --------------------------
	.section	.text.triton_poi_fused__native_batch_norm_legit_no_training_relu_21,"ax",@progbits
	.align	128
        .global         triton_poi_fused__native_batch_norm_legit_no_training_relu_21
        .type           triton_poi_fused__native_batch_norm_legit_no_training_relu_21,@function
        .size           triton_poi_fused__native_batch_norm_legit_no_training_relu_21,(.L_x_1 - triton_poi_fused__native_batch_norm_legit_no_training_relu_21)
        .other          triton_poi_fused__native_batch_norm_legit_no_training_relu_21,@"STO_CUDA_ENTRY STV_DEFAULT"
triton_poi_fused__native_batch_norm_legit_no_training_relu_21:
.text.triton_poi_fused__native_batch_norm_legit_no_training_relu_21:
[----:B------:R-:W-:Y:S01]  /*0000*/  LDC R1, c[0x0][0x28] ;  /* 0x00000a00ff017b82 */ /* 0x000fe20000000800 */
[----:B------:R-:W1:Y:S07]  /*0010*/  S2R R0, SR_TID.X ;  /* 0x0000000000007919 */ /* 0x000e6e0000002100 */
[----:B------:R-:W2:Y:S01]  /*0020*/  LDC.64 R6, c[0x0][0x220] ;  /* 0x00008800ff067b82 */ /* 0x000ea20000000a00 */
[----:B------:R-:W-:Y:S01]  /*0030*/  ULDC.64 UR4, c[0x0][0x208] ;  /* 0x0000820000047ab9 */ /* 0x000fe20000000a00 */
[----:B------:R-:W3:Y:S06]  /*0040*/  S2R R5, SR_CTAID.X ;  /* 0x0000000000057919 */ /* 0x000eec0000002500 */
[----:B------:R-:W4:Y:S08]  /*0050*/  LDC.64 R8, c[0x0][0x228] ;  /* 0x00008a00ff087b82 */ /* 0x000f300000000a00 */
[----:B------:R-:W5:Y:S01]  /*0060*/  LDC.64 R10, c[0x0][0x230] ;  /* 0x00008c00ff0a7b82 */ /* 0x000f620000000a00 */
[----:B-1----:R-:W-:-:S02]  /*0070*/  SHF.L.U32 R0, R0, 0x1, RZ ;  /* 0x0000000100007819 */ /* 0x002fc400000006ff */
[----:B---3--:R-:W-:Y:S02]  /*0080*/  SHF.R.S32.HI R3, RZ, 0x17, R5 ;  /* 0x00000017ff037819 */ /* 0x008fe40000011405 */
[----:B------:R-:W-:Y:S02]  /*0090*/  LOP3.LUT R0, R0, 0xfe, RZ, 0xc0, !PT ;  /* 0x000000fe00007812 */ /* 0x000fe400078ec0ff */
[----:B------:R-:W-:Y:S02]  /*00a0*/  SGXT R3, R3, 0x1 ;  /* 0x000000010303781a */ /* 0x000fe40000000200 */
[----:B------:R-:W-:Y:S02]  /*00b0*/  LEA R0, R5, R0, 0x8 ;  /* 0x0000000005007211 */ /* 0x000fe400078e40ff */
[----:B------:R-:W1:Y:S02]  /*00c0*/  LDC.64 R4, c[0x0][0x218] ;  /* 0x00008600ff047b82 */ /* 0x000e640000000a00 */
[----:B------:R-:W-:-:S04]  /*00d0*/  LEA.HI R3, R3, R0, RZ, 0x4 ;  /* 0x0000000003037211 */ /* 0x000fc800078f20ff */
[--C-:B------:R-:W-:Y:S02]  /*00e0*/  SHF.R.S32.HI R2, RZ, 0x4, R3.reuse ;  /* 0x00000004ff027819 */ /* 0x100fe40000011403 */
[----:B------:R-:W-:-:S04]  /*00f0*/  SHF.R.S32.HI R3, RZ, 0x1f, R3 ;  /* 0x0000001fff037819 */ /* 0x000fc80000011403 */
[----:B------:R-:W-:-:S04]  /*0100*/  LEA.HI R3, R3, R2, RZ, 0x7 ;  /* 0x0000000203037211 */ /* 0x000fc800078f38ff */
[----:B------:R-:W-:-:S04]  /*0110*/  LOP3.LUT R3, R3, 0xffffff80, RZ, 0xc0, !PT ;  /* 0xffffff8003037812 */ /* 0x000fc800078ec0ff */
[----:B------:R-:W-:Y:S02]  /*0120*/  IADD3 R13, R2, -R3, RZ ;  /* 0x80000003020d7210 */ /* 0x000fe40007ffe0ff */
[----:B------:R-:W3:Y:S03]  /*0130*/  LDC.64 R2, c[0x0][0x210] ;  /* 0x00008400ff027b82 */ /* 0x000ee60000000a00 */
[----:B--2---:R-:W-:-:S06]  /*0140*/  IMAD.WIDE R6, R13, 0x4, R6 ;  /* 0x000000040d067825 */ /* 0x004fcc00078e0206 */
[----:B------:R-:W2:Y:S01]  /*0150*/  LDG.E.EL R6, desc[UR4][R6.64] ;  /* 0x0000000406067981 */ /* 0x000ea2000c2e1900 */
[----:B-1----:R-:W-:-:S05]  /*0160*/  IMAD.WIDE R4, R13, 0x4, R4 ;  /* 0x000000040d047825 */ /* 0x002fca00078e0204 */
[----:B------:R1:W2:Y:S01]  /*0170*/  LDG.E.EL R12, desc[UR4][R4.64] ;  /* 0x00000004040c7981 */ /* 0x0002a2000c2e1900 */
[----:B---3--:R-:W-:Y:S01]  /*0180*/  IMAD.WIDE R2, R0, 0x4, R2 ;  /* 0x0000000400027825 */ /* 0x008fe200078e0202 */
[----:B------:R-:W-:Y:S01]  /*0190*/  HFMA2.MMA R14, -RZ, RZ, 1.625, 0 ;  /* 0x3e800000ff0e7435 */ /* 0x000fe200000001ff */
[----:B-1----:R-:W1:Y:S04]  /*01a0*/  LDC.64 R4, c[0x0][0x238] ;  /* 0x00008e00ff047b82 */ /* 0x002e680000000a00 */
[----:B------:R-:W3:Y:S01]  /*01b0*/  LDG.E.64 R2, desc[UR4][R2.64] ;  /* 0x0000000402027981 */ /* 0x000ee2000c1e1b00 */
[----:B----4-:R-:W-:-:S04]  /*01c0*/  IMAD.WIDE R8, R13, 0x4, R8 ;  /* 0x000000040d087825 */ /* 0x010fc800078e0208 */
[----:B-----5:R-:W-:Y:S02]  /*01d0*/  IMAD.WIDE R10, R13, 0x4, R10 ;  /* 0x000000040d0a7825 */ /* 0x020fe400078e020a */
[----:B------:R-:W4:Y:S04]  /*01e0*/  LDG.E.EL R8, desc[UR4][R8.64] ;  /* 0x0000000408087981 */ /* 0x000f28000c2e1900 */
[----:B------:R-:W4:Y:S01]  /*01f0*/  LDG.E.EL R11, desc[UR4][R10.64] ;  /* 0x000000040a0b7981 */ /* 0x000f22000c2e1900 */
[----:B-1----:R-:W-:-:S04]  /*0200*/  IMAD.WIDE R4, R0, 0x4, R4 ;  /* 0x0000000400047825 */ /* 0x002fc800078e0204 */
[----:B--2---:R-:W-:-:S04]  /*0210*/  FADD R6, R6, 9.9999997473787516356e-06 ;  /* 0x3727c5ac06067421 */ /* 0x004fc80000000000 */
[----:B------:R-:W1:Y:S02]  /*0220*/  MUFU.SQRT R7, R6 ;  /* 0x0000000600077308 */ /* 0x000e640000002000 */
[C---:B-1----:R-:W-:Y:S02]  /*0230*/  FSETP.GT.AND P0, PT, R7.reuse, 8.50705917302346158658e+37, PT ;  /* 0x7e8000000700780b */ /* 0x042fe40003f04000 */
[----:B------:R-:W-:-:S11]  /*0240*/  FSETP.GEU.AND P1, PT, R7, 1.175494350822287508e-38, PT ;  /* 0x008000000700780b */ /* 0x000fd60003f2e000 */
[----:B------:R-:W-:-:S04]  /*0250*/  @P0 FMUL R7, R7, 0.25 ;  /* 0x3e80000007070820 */ /* 0x000fc80000400000 */
[----:B------:R-:W-:-:S06]  /*0260*/  @!P1 FMUL R7, R7, 16777216 ;  /* 0x4b80000007079820 */ /* 0x000fcc0000400000 */
[----:B------:R-:W1:Y:S01]  /*0270*/  MUFU.RCP R7, R7 ;  /* 0x0000000700077308 */ /* 0x000e620000001000 */
[----:B------:R-:W-:Y:S01]  /*0280*/  FSEL R14, R14, 1, P0 ;  /* 0x3f8000000e0e7808 */ /* 0x000fe20000000000 */
[----:B---3--:R-:W-:-:S04]  /*0290*/  FADD R2, R2, -R12 ;  /* 0x8000000c02027221 */ /* 0x008fc80000000000 */
[----:B------:R-:W-:Y:S01]  /*02a0*/  @!P1 FMUL R14, R14, 16777216 ;  /* 0x4b8000000e0e9820 */ /* 0x000fe20000400000 */
[----:B------:R-:W-:-:S03]  /*02b0*/  FADD R3, R3, -R12 ;  /* 0x8000000c03037221 */ /* 0x000fc60000000000 */
[----:B-1----:R-:W-:-:S04]  /*02c0*/  FMUL R14, R7, R14 ;  /* 0x0000000e070e7220 */ /* 0x002fc80000400000 */
[-C--:B------:R-:W-:Y:S01]  /*02d0*/  FMUL R2, R2, R14.reuse ;  /* 0x0000000e02027220 */ /* 0x080fe20000400000 */
[----:B------:R-:W-:-:S03]  /*02e0*/  FMUL R14, R3, R14 ;  /* 0x0000000e030e7220 */ /* 0x000fc60000400000 */
[C-C-:B----4-:R-:W-:Y:S01]  /*02f0*/  FFMA R2, R8.reuse, R2, R11.reuse ;  /* 0x0000000208027223 */ /* 0x150fe2000000000b */
[----:B------:R-:W-:-:S04]  /*0300*/  FFMA R14, R8, R14, R11 ;  /* 0x0000000e080e7223 */ /* 0x000fc8000000000b */
[----:B------:R-:W-:Y:S02]  /*0310*/  FSETP.GEU.AND P0, PT, R2, RZ, PT ;  /* 0x000000ff0200720b */ /* 0x000fe40003f0e000 */
[----:B------:R-:W-:Y:S02]  /*0320*/  FSETP.GEU.AND P1, PT, R14, RZ, PT ;  /* 0x000000ff0e00720b */ /* 0x000fe40003f2e000 */
[----:B------:R-:W-:Y:S02]  /*0330*/  FSEL R2, R2, RZ, P0 ;  /* 0x000000ff02027208 */ /* 0x000fe40000000000 */
[----:B------:R-:W-:-:S05]  /*0340*/  FSEL R3, R14, RZ, P1 ;  /* 0x000000ff0e037208 */ /* 0x000fca0000800000 */
[----:B------:R-:W-:Y:S01]  /*0350*/  STG.E.64 desc[UR4][R4.64], R2 ;  /* 0x0000000204007986 */ /* 0x000fe2000c101b04 */
[----:B------:R-:W-:Y:S05]  /*0360*/  EXIT ;  /* 0x000000000000794d */ /* 0x000fea0003800000 */
.L_x_0:
[----:B------:R-:W-:-:S00]  /*0370*/  BRA `(.L_x_0) ;  /* 0xfffffffc00fc7947 */ /* 0x000fc0000383ffff */
[----:B------:R-:W-:-:S00]  /*0380*/  NOP ;  /* 0x0000000000007918 */ /* 0x000fc00000000000 */
[----:B------:R-:W-:-:S00]  /*0390*/  NOP ;  /* 0x0000000000007918 */ /* 0x000fc00000000000 */
[----:B------:R-:W-:-:S00]  /*03a0*/  NOP ;  /* 0x0000000000007918 */ /* 0x000fc00000000000 */
[----:B------:R-:W-:-:S00]  /*03b0*/  NOP ;  /* 0x0000000000007918 */ /* 0x000fc00000000000 */
[----:B------:R-:W-:-:S00]  /*03c0*/  NOP ;  /* 0x0000000000007918 */ /* 0x000fc00000000000 */
[----:B------:R-:W-:-:S00]  /*03d0*/  NOP ;  /* 0x0000000000007918 */ /* 0x000fc00000000000 */
[----:B------:R-:W-:-:S00]  /*03e0*/  NOP ;  /* 0x0000000000007918 */ /* 0x000fc00000000000 */
[----:B------:R-:W-:-:S00]  /*03f0*/  NOP ;  /* 0x0000000000007918 */ /* 0x000fc00000000000 */
.L_x_1:


//--------------------- .nv.global.init           --------------------------
	.section	.nv.global.init,"aw",@progbits
.nv.global.init:
	.type		_$_str,@object
	.size		_$_str,(_$_str_$_2 - _$_str)
_$_str:
        /*0000*/ 	.byte	0x5f, 0x5f, 0x43, 0x55, 0x44, 0x41, 0x5f, 0x46, 0x54, 0x5a, 0x00
	.type		_$_str_$_2,@object
	.size		_$_str_$_2,(.L_1 - _$_str_$_2)
_$_str_$_2:
        /*000b*/ 	.byte	0x5f, 0x5f, 0x43, 0x55, 0x44, 0x41, 0x5f, 0x50, 0x52, 0x45, 0x43, 0x5f, 0x53, 0x51, 0x52, 0x54
        /*001b*/ 	.byte	0x00
.L_1:


//--------------------- .nv.constant0.triton_poi_fused__native_batch_norm_legit_no_training_relu_21 --------------------------
	.section	.nv.constant0.triton_poi_fused__native_batch_norm_legit_no_training_relu_21,"a",@progbits
	.sectionflags	@""
	.align	4
.nv.constant0.triton_poi_fused__native_batch_norm_legit_no_training_relu_21:
	.zero		580
